//
// Generated by NVIDIA NVVM Compiler
//
// Compiler Build ID: CL-36424714
// Cuda compilation tools, release 13.0, V13.0.88
// Based on NVVM 20.0.0
//

.version 9.0
.target sm_100
.address_size 64

	// .globl	_Z17maxtrix_mutil_gpuPiS_S_i

.visible .entry _Z17maxtrix_mutil_gpuPiS_S_i(
	.param .u64 .ptr .align 1 _Z17maxtrix_mutil_gpuPiS_S_i_param_0,
	.param .u64 .ptr .align 1 _Z17maxtrix_mutil_gpuPiS_S_i_param_1,
	.param .u64 .ptr .align 1 _Z17maxtrix_mutil_gpuPiS_S_i_param_2,
	.param .u32 _Z17maxtrix_mutil_gpuPiS_S_i_param_3
)
{
	.reg .pred 	%p<10>;
	.reg .b32 	%r<105>;
	.reg .b64 	%rd<67>;

	ld.param.u64 	%rd14, [_Z17maxtrix_mutil_gpuPiS_S_i_param_0];
	ld.param.u64 	%rd15, [_Z17maxtrix_mutil_gpuPiS_S_i_param_1];
	ld.param.u32 	%r30, [_Z17maxtrix_mutil_gpuPiS_S_i_param_3];
	cvta.to.global.u64 	%rd1, %rd15;
	cvta.to.global.u64 	%rd2, %rd14;
	mov.u32 	%r31, %ctaid.y;
	mov.u32 	%r32, %ntid.y;
	mov.u32 	%r33, %tid.y;
	mad.lo.s32 	%r1, %r31, %r32, %r33;
	mov.u32 	%r34, %ctaid.x;
	mov.u32 	%r35, %ntid.x;
	mov.u32 	%r36, %tid.x;
	mad.lo.s32 	%r2, %r34, %r35, %r36;
	max.s32 	%r37, %r1, %r2;
	setp.ge.s32 	%p1, %r37, %r30;
	@%p1 bra 	$L__BB0_13;
	mul.lo.s32 	%r3, %r30, %r1;
	and.b32  	%r4, %r30, 7;
	setp.lt.u32 	%p2, %r30, 8;
	mov.b32 	%r99, 0;
	mov.u32 	%r104, %r99;
	@%p2 bra 	$L__BB0_4;
	and.b32  	%r99, %r30, 2147483640;
	neg.s32 	%r93, %r99;
	mul.wide.s32 	%rd16, %r30, 4;
	add.s64 	%rd3, %rd1, %rd16;
	shl.b32 	%r7, %r30, 3;
	mul.wide.s32 	%rd17, %r30, 8;
	add.s64 	%rd4, %rd1, %rd17;
	mul.wide.s32 	%rd18, %r30, 12;
	add.s64 	%rd5, %rd1, %rd18;
	mul.wide.s32 	%rd19, %r30, 16;
	add.s64 	%rd6, %rd1, %rd19;
	mul.wide.s32 	%rd20, %r30, 20;
	add.s64 	%rd7, %rd1, %rd20;
	mul.wide.s32 	%rd21, %r30, 24;
	add.s64 	%rd8, %rd1, %rd21;
	mul.wide.s32 	%rd22, %r30, 28;
	add.s64 	%rd9, %rd1, %rd22;
	mul.wide.u32 	%rd23, %r3, 4;
	add.s64 	%rd24, %rd23, %rd2;
	add.s64 	%rd66, %rd24, 16;
	mov.b32 	%r104, 0;
	mov.u32 	%r92, %r2;
$L__BB0_3:
	.pragma "nounroll";
	mul.wide.s32 	%rd25, %r92, 4;
	add.s64 	%rd26, %rd3, %rd25;
	add.s64 	%rd27, %rd4, %rd25;
	add.s64 	%rd28, %rd5, %rd25;
	add.s64 	%rd29, %rd6, %rd25;
	add.s64 	%rd30, %rd7, %rd25;
	add.s64 	%rd31, %rd8, %rd25;
	add.s64 	%rd32, %rd9, %rd25;
	add.s64 	%rd33, %rd1, %rd25;
	ld.global.u32 	%r41, [%rd66+-16];
	ld.global.u32 	%r42, [%rd33];
	mad.lo.s32 	%r43, %r42, %r41, %r104;
	ld.global.u32 	%r44, [%rd66+-12];
	ld.global.u32 	%r45, [%rd26];
	mad.lo.s32 	%r46, %r45, %r44, %r43;
	ld.global.u32 	%r47, [%rd66+-8];
	ld.global.u32 	%r48, [%rd27];
	mad.lo.s32 	%r49, %r48, %r47, %r46;
	ld.global.u32 	%r50, [%rd66+-4];
	ld.global.u32 	%r51, [%rd28];
	mad.lo.s32 	%r52, %r51, %r50, %r49;
	ld.global.u32 	%r53, [%rd66];
	ld.global.u32 	%r54, [%rd29];
	mad.lo.s32 	%r55, %r54, %r53, %r52;
	ld.global.u32 	%r56, [%rd66+4];
	ld.global.u32 	%r57, [%rd30];
	mad.lo.s32 	%r58, %r57, %r56, %r55;
	ld.global.u32 	%r59, [%rd66+8];
	ld.global.u32 	%r60, [%rd31];
	mad.lo.s32 	%r61, %r60, %r59, %r58;
	ld.global.u32 	%r62, [%rd66+12];
	ld.global.u32 	%r63, [%rd32];
	mad.lo.s32 	%r104, %r63, %r62, %r61;
	add.s32 	%r93, %r93, 8;
	add.s32 	%r92, %r92, %r7;
	add.s64 	%rd66, %rd66, 32;
	setp.ne.s32 	%p3, %r93, 0;
	@%p3 bra 	$L__BB0_3;
$L__BB0_4:
	setp.eq.s32 	%p4, %r4, 0;
	@%p4 bra 	$L__BB0_12;
	and.b32  	%r17, %r30, 3;
	setp.lt.u32 	%p5, %r4, 4;
	@%p5 bra 	$L__BB0_7;
	add.s32 	%r65, %r99, %r3;
	mul.wide.u32 	%rd34, %r65, 4;
	add.s64 	%rd35, %rd2, %rd34;
	ld.global.u32 	%r66, [%rd35];
	mad.lo.s32 	%r67, %r99, %r30, %r2;
	mul.wide.s32 	%rd36, %r67, 4;
	add.s64 	%rd37, %rd1, %rd36;
	ld.global.u32 	%r68, [%rd37];
	mad.lo.s32 	%r69, %r68, %r66, %r104;
	cvt.u64.u32 	%rd38, %r3;
	cvt.u64.u32 	%rd39, %r99;
	add.s64 	%rd40, %rd39, %rd38;
	shl.b64 	%rd41, %rd40, 2;
	add.s64 	%rd42, %rd2, %rd41;
	ld.global.u32 	%r70, [%rd42+4];
	mul.wide.s32 	%rd43, %r30, 4;
	add.s64 	%rd44, %rd37, %rd43;
	ld.global.u32 	%r71, [%rd44];
	mad.lo.s32 	%r72, %r71, %r70, %r69;
	ld.global.u32 	%r73, [%rd42+8];
	add.s64 	%rd45, %rd44, %rd43;
	ld.global.u32 	%r74, [%rd45];
	mad.lo.s32 	%r75, %r74, %r73, %r72;
	ld.global.u32 	%r76, [%rd42+12];
	add.s64 	%rd46, %rd45, %rd43;
	ld.global.u32 	%r77, [%rd46];
	mad.lo.s32 	%r104, %r77, %r76, %r75;
	add.s32 	%r99, %r99, 4;
$L__BB0_7:
	setp.eq.s32 	%p6, %r17, 0;
	@%p6 bra 	$L__BB0_12;
	setp.eq.s32 	%p7, %r17, 1;
	@%p7 bra 	$L__BB0_10;
	add.s32 	%r79, %r99, %r3;
	mul.wide.u32 	%rd47, %r79, 4;
	add.s64 	%rd48, %rd2, %rd47;
	ld.global.u32 	%r80, [%rd48];
	mad.lo.s32 	%r81, %r99, %r30, %r2;
	mul.wide.s32 	%rd49, %r81, 4;
	add.s64 	%rd50, %rd1, %rd49;
	ld.global.u32 	%r82, [%rd50];
	mad.lo.s32 	%r83, %r82, %r80, %r104;
	cvt.u64.u32 	%rd51, %r3;
	cvt.u64.u32 	%rd52, %r99;
	add.s64 	%rd53, %rd52, %rd51;
	shl.b64 	%rd54, %rd53, 2;
	add.s64 	%rd55, %rd2, %rd54;
	ld.global.u32 	%r84, [%rd55+4];
	mul.wide.s32 	%rd56, %r30, 4;
	add.s64 	%rd57, %rd50, %rd56;
	ld.global.u32 	%r85, [%rd57];
	mad.lo.s32 	%r104, %r85, %r84, %r83;
	add.s32 	%r99, %r99, 2;
$L__BB0_10:
	and.b32  	%r86, %r30, 1;
	setp.eq.b32 	%p8, %r86, 1;
	not.pred 	%p9, %p8;
	@%p9 bra 	$L__BB0_12;
	add.s32 	%r87, %r99, %r3;
	mul.wide.u32 	%rd58, %r87, 4;
	add.s64 	%rd59, %rd2, %rd58;
	ld.global.u32 	%r88, [%rd59];
	mad.lo.s32 	%r89, %r99, %r30, %r2;
	mul.wide.s32 	%rd60, %r89, 4;
	add.s64 	%rd61, %rd1, %rd60;
	ld.global.u32 	%r90, [%rd61];
	mad.lo.s32 	%r104, %r90, %r88, %r104;
$L__BB0_12:
	ld.param.u64 	%rd65, [_Z17maxtrix_mutil_gpuPiS_S_i_param_2];
	add.s32 	%r91, %r3, %r2;
	cvta.to.global.u64 	%rd62, %rd65;
	mul.wide.s32 	%rd63, %r91, 4;
	add.s64 	%rd64, %rd62, %rd63;
	st.global.u32 	[%rd64], %r104;
$L__BB0_13:
	ret;

}


// ===== COMPILED SASS (sm_100) =====

	.target	sm_100

	.elftype	@"ET_EXEC"


//--------------------- .note.nv.tkinfo           --------------------------
	.section	.note.nv.tkinfo,"",@"SHT_NOTE"
	.sectionflags	@"SHF_NOTE_NV_TKINFO"
	.tkinfo
        /*0018*/ 	.word	0x00000002
        /*0030*/ 	.string	""
        /*0030*/ 	.string	"ptxas"
        /*0030*/ 	.string	"Cuda compilation tools, release 13.0, V13.0.88"
        /*0030*/ 	.string	"Build cuda_13.0.r13.0/compiler.36424714_0"
        /*0030*/ 	.string	"-arch sm_100 -m 64 "



//--------------------- .note.nv.cuinfo           --------------------------
	.section	.note.nv.cuinfo,"",@"SHT_NOTE"
	.sectionflags	@"SHF_NOTE_NV_CUINFO"
        /*0018*/ 	.short	0x0002
        /*001a*/ 	.short	0x0064
        /*001c*/ 	.short	0x0082
	.zero		2


//--------------------- .nv.info                  --------------------------
	.section	.nv.info,"",@"SHT_CUDA_INFO"
	.align	4


	//----- nvinfo : EIATTR_REGCOUNT
	.align		4
        /*0000*/ 	.byte	0x04, 0x2f
        /*0002*/ 	.short	(.L_1 - .L_0)
	.align		4
.L_0:
        /*0004*/ 	.word	index@(_Z17maxtrix_mutil_gpuPiS_S_i)
        /*0008*/ 	.word	0x0000001e


	//----- nvinfo : EIATTR_FRAME_SIZE
	.align		4
.L_1:
        /*000c*/ 	.byte	0x04, 0x11
        /*000e*/ 	.short	(.L_3 - .L_2)
	.align		4
.L_2:
        /*0010*/ 	.word	index@(_Z17maxtrix_mutil_gpuPiS_S_i)
        /*0014*/ 	.word	0x00000000


	//----- nvinfo : EIATTR_MIN_STACK_SIZE
	.align		4
.L_3:
        /*0018*/ 	.byte	0x04, 0x12
        /*001a*/ 	.short	(.L_5 - .L_4)
	.align		4
.L_4:
        /*001c*/ 	.word	index@(_Z17maxtrix_mutil_gpuPiS_S_i)
        /*0020*/ 	.word	0x00000000
.L_5:


//--------------------- .nv.compat                --------------------------
	.section	.nv.compat,"",@"SHT_CUDA_COMPAT_INFO"
	.align	4
        /*0000*/ 	.byte	0x02, 0x09, 0x00, 0x00, 0x02, 0x02, 0x01, 0x00, 0x02, 0x05, 0x05, 0x00, 0x03, 0x07, 0x01, 0x01
        /*0010*/ 	.byte	0x02, 0x03, 0x00, 0x00, 0x02, 0x06, 0x01, 0x00, 0x04, 0x0b, 0x08, 0x00, 0x09, 0x00, 0x00, 0x00
        /*0020*/ 	.byte	0x00, 0x00, 0x00, 0x00


//--------------------- .nv.info._Z17maxtrix_mutil_gpuPiS_S_i --------------------------
	.section	.nv.info._Z17maxtrix_mutil_gpuPiS_S_i,"",@"SHT_CUDA_INFO"
	.sectionflags	@""
	.align	4


	//----- nvinfo : EIATTR_CUDA_API_VERSION
	.align		4
        /*0000*/ 	.byte	0x04, 0x37
        /*0002*/ 	.short	(.L_7 - .L_6)
.L_6:
        /*0004*/ 	.word	0x00000082


	//----- nvinfo : EIATTR_KPARAM_INFO
	.align		4
.L_7:
        /*0008*/ 	.byte	0x04, 0x17
        /*000a*/ 	.short	(.L_9 - .L_8)
.L_8:
        /*000c*/ 	.word	0x00000000
        /*0010*/ 	.short	0x0003
        /*0012*/ 	.short	0x0018
        /*0014*/ 	.byte	0x00, 0xf0, 0x11, 0x00


	//----- nvinfo : EIATTR_KPARAM_INFO
	.align		4
.L_9:
        /*0018*/ 	.byte	0x04, 0x17
        /*001a*/ 	.short	(.L_11 - .L_10)
.L_10:
        /*001c*/ 	.word	0x00000000
        /*0020*/ 	.short	0x0002
        /*0022*/ 	.short	0x0010
        /*0024*/ 	.byte	0x00, 0xf5, 0x21, 0x00


	//----- nvinfo : EIATTR_KPARAM_INFO
	.align		4
.L_11:
        /*0028*/ 	.byte	0x04, 0x17
        /*002a*/ 	.short	(.L_13 - .L_12)
.L_12:
        /*002c*/ 	.word	0x00000000
        /*0030*/ 	.short	0x0001
        /*0032*/ 	.short	0x0008
        /*0034*/ 	.byte	0x00, 0xf5, 0x21, 0x00


	//----- nvinfo : EIATTR_KPARAM_INFO
	.align		4
.L_13:
        /*0038*/ 	.byte	0x04, 0x17
        /*003a*/ 	.short	(.L_15 - .L_14)
.L_14:
        /*003c*/ 	.word	0x00000000
        /*0040*/ 	.short	0x0000
        /*0042*/ 	.short	0x0000
        /*0044*/ 	.byte	0x00, 0xf5, 0x21, 0x00


	//----- nvinfo : EIATTR_SPARSE_MMA_MASK
	.align		4
.L_15:
        /*0048*/ 	.byte	0x03, 0x50
        /*004a*/ 	.short	0x0000


	//----- nvinfo : EIATTR_MAXREG_COUNT
	.align		4
        /*004c*/ 	.byte	0x03, 0x1b
        /*004e*/ 	.short	0x00ff


	//----- nvinfo : EIATTR_MERCURY_ISA_VERSION
	.align		4
        /*0050*/ 	.byte	0x03, 0x5f
        /*0052*/ 	.short	0x0101


	//----- nvinfo : EIATTR_VRC_CTA_INIT_COUNT
	.align		4
        /*0054*/ 	.byte	0x02, 0x4a
	.zero		1
	.zero		1


	//----- nvinfo : EIATTR_EXIT_INSTR_OFFSETS
	.align		4
        /*0058*/ 	.byte	0x04, 0x1c
        /*005a*/ 	.short	(.L_17 - .L_16)


	//   ....[0]....
.L_16:
        /*005c*/ 	.word	0x000000c0


	//   ....[1]....
        /*0060*/ 	.word	0x00000a90


	//----- nvinfo : EIATTR_CBANK_PARAM_SIZE
	.align		4
.L_17:
        /*0064*/ 	.byte	0x03, 0x19
        /*0066*/ 	.short	0x001c


	//----- nvinfo : EIATTR_PARAM_CBANK
	.align		4
        /*0068*/ 	.byte	0x04, 0x0a
        /*006a*/ 	.short	(.L_19 - .L_18)
	.align		4
.L_18:
        /*006c*/ 	.word	index@(.nv.constant0._Z17maxtrix_mutil_gpuPiS_S_i)
        /*0070*/ 	.short	0x0380
        /*0072*/ 	.short	0x001c


	//----- nvinfo : EIATTR_SW_WAR
	.align		4
.L_19:
        /*0074*/ 	.byte	0x04, 0x36
        /*0076*/ 	.short	(.L_21 - .L_20)
.L_20:
        /*0078*/ 	.word	0x00000008
.L_21:


//--------------------- .nv.callgraph             --------------------------
	.section	.nv.callgraph,"",@"SHT_CUDA_CALLGRAPH"
	.align	4
	.sectionentsize	8
	.align		4
        /*0000*/ 	.word	0x00000000
	.align		4
        /*0004*/ 	.word	0xffffffff
	.align		4
        /*0008*/ 	.word	0x00000000
	.align		4
        /*000c*/ 	.word	0xfffffffe
	.align		4
        /*0010*/ 	.word	0x00000000
	.align		4
        /*0014*/ 	.word	0xfffffffd
	.align		4
        /*0018*/ 	.word	0x00000000
	.align		4
        /*001c*/ 	.word	0xfffffffc


//--------------------- .text._Z17maxtrix_mutil_gpuPiS_S_i --------------------------
	.section	.text._Z17maxtrix_mutil_gpuPiS_S_i,"ax",@progbits
	.align	128
        .global         _Z17maxtrix_mutil_gpuPiS_S_i
        .type           _Z17maxtrix_mutil_gpuPiS_S_i,@function
        .size           _Z17maxtrix_mutil_gpuPiS_S_i,(.L_x_5 - _Z17maxtrix_mutil_gpuPiS_S_i)
        .other          _Z17maxtrix_mutil_gpuPiS_S_i,@"STO_CUDA_ENTRY STV_DEFAULT"
_Z17maxtrix_mutil_gpuPiS_S_i:
.text._Z17maxtrix_mutil_gpuPiS_S_i:
[----:B------:R-:W-:Y:S01]  /*0000*/  LDC R1, c[0x0][0x37c] ;  /* 0x0000df00ff017b82 */ /* 0x000fe20000000800 */
[----:B------:R-:W0:Y:S07]  /*0010*/  S2R R0, SR_TID.Y ;  /* 0x0000000000007919 */ /* 0x000e2e0000002200 */
[----:B------:R-:W0:Y:S01]  /*0020*/  S2UR UR4, SR_CTAID.Y ;  /* 0x00000000000479c3 */ /* 0x000e220000002600 */
[----:B------:R-:W1:Y:S01]  /*0030*/  LDCU UR20, c[0x0][0x398] ;  /* 0x00007300ff1477ac */ /* 0x000e620008000800 */
[----:B------:R-:W2:Y:S06]  /*0040*/  S2R R3, SR_TID.X ;  /* 0x0000000000037919 */ /* 0x000eac0000002100 */
[----:B------:R-:W0:Y:S08]  /*0050*/  LDC R13, c[0x0][0x364] ;  /* 0x0000d900ff0d7b82 */ /* 0x000e300000000800 */
[----:B------:R-:W2:Y:S08]  /*0060*/  S2UR UR5, SR_CTAID.X ;  /* 0x00000000000579c3 */ /* 0x000eb00000002500 */
[----:B------:R-:W2:Y:S01]  /*0070*/  LDC R2, c[0x0][0x360] ;  /* 0x0000d800ff027b82 */ /* 0x000ea20000000800 */
[----:B0-----:R-:W-:-:S02]  /*0080*/  IMAD R13, R13, UR4, R0 ;  /* 0x000000040d0d7c24 */ /* 0x001fc4000f8e0200 */
[----:B--2---:R-:W-:-:S05]  /*0090*/  IMAD R0, R2, UR5, R3 ;  /* 0x0000000502007c24 */ /* 0x004fca000f8e0203 */
[----:B------:R-:W-:-:S04]  /*00a0*/  VIMNMX R2, PT, PT, R13, R0, !PT ;  /* 0x000000000d027248 */ /* 0x000fc80007fe0100 */
[----:B-1----:R-:W-:-:S13]  /*00b0*/  ISETP.GE.AND P0, PT, R2, UR20, PT ;  /* 0x0000001402007c0c */ /* 0x002fda000bf06270 */
[----:B------:R-:W-:Y:S05]  /*00c0*/  @P0 EXIT ;  /* 0x000000000000094d */ /* 0x000fea0003800000 */
[----:B------:R-:W-:Y:S01]  /*00d0*/  UISETP.GE.U32.AND UP0, UPT, UR20, 0x8, UPT ;  /* 0x000000081400788c */ /* 0x000fe2000bf06070 */
[----:B------:R-:W-:Y:S02]  /*00e0*/  HFMA2 R12, -RZ, RZ, 0, 0 ;  /* 0x00000000ff0c7431 */ /* 0x000fe400000001ff */
[----:B------:R-:W-:Y:S01]  /*00f0*/  IMAD R13, R13, UR20, RZ ;  /* 0x000000140d0d7c24 */ /* 0x000fe2000f8e02ff */
[----:B------:R-:W-:Y:S01]  /*0100*/  UMOV UR4, URZ ;  /* 0x000000ff00047c82 */ /* 0x000fe20008000000 */
[----:B------:R-:W0:Y:S04]  /*0110*/  LDCU.64 UR18, c[0x0][0x358] ;  /* 0x00006b00ff1277ac */ /* 0x000e280008000a00 */
[----:B------:R-:W-:Y:S05]  /*0120*/  BRA.U !UP0, `(.L_x_0) ;  /* 0x0000000508047547 */ /* 0x000fea000b800000 */
[----:B------:R-:W1:Y:S01]  /*0130*/  LDCU.128 UR24, c[0x0][0x380] ;  /* 0x00007000ff1877ac */ /* 0x000e620008000c00 */
[----:B------:R-:W-:Y:S02]  /*0140*/  MOV R12, RZ ;  /* 0x000000ff000c7202 */ /* 0x000fe40000000f00 */
[----:B------:R-:W-:Y:S01]  /*0150*/  MOV R14, R0 ;  /* 0x00000000000e7202 */ /* 0x000fe20000000f00 */
[----:B------:R-:W-:-:S04]  /*0160*/  ULOP3.LUT UR4, UR20, 0x7ffffff8, URZ, 0xc0, !UPT ;  /* 0x7ffffff814047892 */ /* 0x000fc8000f8ec0ff */
[----:B------:R-:W-:Y:S01]  /*0170*/  UIADD3 UR5, UPT, UPT, -UR4, URZ, URZ ;  /* 0x000000ff04057290 */ /* 0x000fe2000fffe1ff */
[----:B-1----:R-:W-:Y:S01]  /*0180*/  MOV R2, UR24 ;  /* 0x0000001800027c02 */ /* 0x002fe20008000f00 */
[----:B------:R-:W-:Y:S01]  /*0190*/  UIMAD.WIDE UR6, UR20, 0x8, UR26 ;  /* 0x00000008140678a5 */ /* 0x000fe2000f8e021a */
[----:B------:R-:W-:Y:S01]  /*01a0*/  MOV R3, UR25 ;  /* 0x0000001900037c02 */ /* 0x000fe20008000f00 */
[----:B------:R-:W-:Y:S02]  /*01b0*/  UIMAD.WIDE UR8, UR20, 0xc, UR26 ;  /* 0x0000000c140878a5 */ /* 0x000fe4000f8e021a */
[----:B------:R-:W-:Y:S01]  /*01c0*/  UIMAD.WIDE UR10, UR20, 0x10, UR26 ;  /* 0x00000010140a78a5 */ /* 0x000fe2000f8e021a */
[----:B------:R-:W-:Y:S01]  /*01d0*/  IMAD.WIDE.U32 R2, R13, 0x4, R2 ;  /* 0x000000040d027825 */ /* 0x000fe200078e0002 */
[----:B------:R-:W-:Y:S02]  /*01e0*/  UIMAD.WIDE UR12, UR20, 0x14, UR26 ;  /* 0x00000014140c78a5 */ /* 0x000fe4000f8e021a */
[----:B------:R-:W-:Y:S01]  /*01f0*/  UIMAD.WIDE UR14, UR20, 0x18, UR26 ;  /* 0x00000018140e78a5 */ /* 0x000fe2000f8e021a */
[----:B------:R-:W-:Y:S01]  /*0200*/  IADD3 R2, P0, PT, R2, 0x10, RZ ;  /* 0x0000001002027810 */ /* 0x000fe20007f1e0ff */
[----:B------:R-:W-:-:S03]  /*0210*/  UIMAD.WIDE UR16, UR20, 0x1c, UR26 ;  /* 0x0000001c141078a5 */ /* 0x000fc6000f8e021a */
[----:B------:R-:W-:-:S09]  /*0220*/  IADD3.X R3, PT, PT, RZ, R3, RZ, P0, !PT ;  /* 0x00000003ff037210 */ /* 0x000fd200007fe4ff */
.L_x_1:
[----:B------:R-:W-:Y:S01]  /*0230*/  UIMAD.WIDE UR22, UR20, 0x4, UR26 ;  /* 0x00000004141678a5 */ /* 0x000fe2000f8e021a */
[----:B------:R-:W-:Y:S02]  /*0240*/  IMAD.MOV.U32 R23, RZ, RZ, 0x4 ;  /* 0x00000004ff177424 */ /* 0x000fe400078e00ff */
[----:B------:R-:W-:Y:S01]  /*0250*/  HFMA2 R11, -RZ, RZ, 0, 2.384185791015625e-07 ;  /* 0x00000004ff0b7431 */ /* 0x000fe200000001ff */
[----:B------:R-:W-:Y:S01]  /*0260*/  MOV R25, 0x4 ;  /* 0x0000000400197802 */ /* 0x000fe20000000f00 */
[----:B0-----:R-:W2:Y:S01]  /*0270*/  LDG.E R21, desc[UR18][R2.64+-0x10] ;  /* 0xfffff01202157981 */ /* 0x001ea2000c1e1900 */
[C---:B------:R-:W-:Y:S01]  /*0280*/  IMAD.WIDE R22, R14.reuse, R23, UR26 ;  /* 0x0000001a0e167e25 */ /* 0x040fe2000f8e0217 */
[----:B------:R-:W-:Y:S02]  /*0290*/  MOV R8, UR22 ;  /* 0x0000001600087c02 */ /* 0x000fe40008000f00 */
[----:B------:R-:W-:Y:S01]  /*02a0*/  MOV R9, UR23 ;  /* 0x0000001700097c02 */ /* 0x000fe20008000f00 */
[----:B------:R-:W3:Y:S02]  /*02b0*/  LDG.E R19, desc[UR18][R2.64+-0xc] ;  /* 0xfffff41202137981 */ /* 0x000ee4000c1e1900 */
[----:B------:R-:W-:-:S02]  /*02c0*/  IMAD.WIDE R8, R14, 0x4, R8 ;  /* 0x000000040e087825 */ /* 0x000fc400078e0208 */
[----:B------:R-:W2:Y:S01]  /*02d0*/  LDG.E R22, desc[UR18][R22.64] ;  /* 0x0000001216167981 */ /* 0x000ea2000c1e1900 */
[----:B------:R-:W-:Y:S01]  /*02e0*/  MOV R5, 0x4 ;  /* 0x0000000400057802 */ /* 0x000fe20000000f00 */
[C---:B------:R-:W-:Y:S02]  /*02f0*/  IMAD.WIDE R24, R14.reuse, R25, UR6 ;  /* 0x000000060e187e25 */ /* 0x040fe4000f8e0219 */
[----:B------:R0:W3:Y:S02]  /*0300*/  LDG.E R20, desc[UR18][R8.64] ;  /* 0x0000001208147981 */ /* 0x0000e4000c1e1900 */
[----:B------:R-:W-:Y:S02]  /*0310*/  IMAD.WIDE R10, R14, R11, UR8 ;  /* 0x000000080e0a7e25 */ /* 0x000fe4000f8e020b */
[----:B------:R-:W4:Y:S04]  /*0320*/  LDG.E R18, desc[UR18][R24.64] ;  /* 0x0000001218127981 */ /* 0x000f28000c1e1900 */
[----:B------:R-:W4:Y:S01]  /*0330*/  LDG.E R17, desc[UR18][R2.64+-0x8] ;  /* 0xfffff81202117981 */ /* 0x000f22000c1e1900 */
[----:B0-----:R-:W-:-:S02]  /*0340*/  HFMA2 R9, -RZ, RZ, 0, 2.384185791015625e-07 ;  /* 0x00000004ff097431 */ /* 0x001fc400000001ff */
[----:B------:R-:W-:Y:S01]  /*0350*/  IMAD.MOV.U32 R7, RZ, RZ, 0x4 ;  /* 0x00000004ff077424 */ /* 0x000fe200078e00ff */
[----:B------:R0:W5:Y:S01]  /*0360*/  LDG.E R16, desc[UR18][R10.64] ;  /* 0x000000120a107981 */ /* 0x000162000c1e1900 */
[----:B------:R-:W-:-:S03]  /*0370*/  IMAD.WIDE R4, R14, R5, UR10 ;  /* 0x0000000a0e047e25 */ /* 0x000fc6000f8e0205 */
[----:B------:R-:W5:Y:S01]  /*0380*/  LDG.E R15, desc[UR18][R2.64+-0x4] ;  /* 0xfffffc12020f7981 */ /* 0x000f62000c1e1900 */
[C---:B------:R-:W-:Y:S01]  /*0390*/  IMAD.WIDE R6, R14.reuse, R7, UR12 ;  /* 0x0000000c0e067e25 */ /* 0x040fe2000f8e0207 */
[----:B------:R-:W-:Y:S02]  /*03a0*/  MOV R27, 0x4 ;  /* 0x00000004001b7802 */ /* 0x000fe40000000f00 */
[----:B------:R1:W5:Y:S01]  /*03b0*/  LDG.E R4, desc[UR18][R4.64] ;  /* 0x0000001204047981 */ /* 0x000362000c1e1900 */
[----:B------:R-:W-:-:S03]  /*03c0*/  IMAD.WIDE R8, R14, R9, UR14 ;  /* 0x0000000e0e087e25 */ /* 0x000fc6000f8e0209 */
[----:B------:R-:W5:Y:S01]  /*03d0*/  LDG.E R23, desc[UR18][R2.64] ;  /* 0x0000001202177981 */ /* 0x000f62000c1e1900 */
[----:B0-----:R-:W-:-:S03]  /*03e0*/  IMAD.WIDE R10, R14, R27, UR16 ;  /* 0x000000100e0a7e25 */ /* 0x001fc6000f8e021b */
[----:B------:R-:W5:Y:S04]  /*03f0*/  LDG.E R7, desc[UR18][R6.64] ;  /* 0x0000001206077981 */ /* 0x000f68000c1e1900 */
[----:B------:R-:W5:Y:S04]  /*0400*/  LDG.E R24, desc[UR18][R2.64+0x4] ;  /* 0x0000041202187981 */ /* 0x000f68000c1e1900 */
[----:B------:R-:W5:Y:S04]  /*0410*/  LDG.E R8, desc[UR18][R8.64] ;  /* 0x0000001208087981 */ /* 0x000f68000c1e1900 */
[----:B------:R-:W5:Y:S04]  /*0420*/  LDG.E R25, desc[UR18][R2.64+0x8] ;  /* 0x0000081202197981 */ /* 0x000f68000c1e1900 */
[----:B------:R-:W5:Y:S04]  /*0430*/  LDG.E R10, desc[UR18][R10.64] ;  /* 0x000000120a0a7981 */ /* 0x000f68000c1e1900 */
[----:B------:R0:W5:Y:S01]  /*0440*/  LDG.E R27, desc[UR18][R2.64+0xc] ;  /* 0x00000c12021b7981 */ /* 0x000162000c1e1900 */
[----:B------:R-:W-:-:S04]  /*0450*/  UIADD3 UR5, UPT, UPT, UR5, 0x8, URZ ;  /* 0x0000000805057890 */ /* 0x000fc8000fffe0ff */
[----:B------:R-:W-:Y:S01]  /*0460*/  UISETP.NE.AND UP0, UPT, UR5, URZ, UPT ;  /* 0x000000ff0500728c */ /* 0x000fe2000bf05270 */
[----:B-1----:R-:W-:Y:S02]  /*0470*/  MOV R5, UR20 ;  /* 0x0000001400057c02 */ /* 0x002fe40008000f00 */
[----:B0-----:R-:W-:Y:S02]  /*0480*/  IADD3 R2, P0, PT, R2, 0x20, RZ ;  /* 0x0000002002027810 */ /* 0x001fe40007f1e0ff */
[----:B------:R-:W-:Y:S02]  /*0490*/  LEA R14, R5, R14, 0x3 ;  /* 0x0000000e050e7211 */ /* 0x000fe400078e18ff */
[----:B------:R-:W-:Y:S01]  /*04a0*/  IADD3.X R3, PT, PT, RZ, R3, RZ, P0, !PT ;  /* 0x00000003ff037210 */ /* 0x000fe200007fe4ff */
[----:B--2---:R-:W-:-:S04]  /*04b0*/  IMAD R21, R21, R22, R12 ;  /* 0x0000001615157224 */ /* 0x004fc800078e020c */
[----:B---3--:R-:W-:-:S04]  /*04c0*/  IMAD R19, R19, R20, R21 ;  /* 0x0000001413137224 */ /* 0x008fc800078e0215 */
[----:B----4-:R-:W-:-:S04]  /*04d0*/  IMAD R17, R17, R18, R19 ;  /* 0x0000001211117224 */ /* 0x010fc800078e0213 */
[----:B-----5:R-:W-:-:S04]  /*04e0*/  IMAD R15, R15, R16, R17 ;  /* 0x000000100f0f7224 */ /* 0x020fc800078e0211 */
[----:B------:R-:W-:-:S04]  /*04f0*/  IMAD R4, R23, R4, R15 ;  /* 0x0000000417047224 */ /* 0x000fc800078e020f */
[----:B------:R-:W-:-:S04]  /*0500*/  IMAD R4, R24, R7, R4 ;  /* 0x0000000718047224 */ /* 0x000fc800078e0204 */
[----:B------:R-:W-:-:S04]  /*0510*/  IMAD R4, R25, R8, R4 ;  /* 0x0000000819047224 */ /* 0x000fc800078e0204 */
[----:B------:R-:W-:Y:S01]  /*0520*/  IMAD R12, R27, R10, R4 ;  /* 0x0000000a1b0c7224 */ /* 0x000fe200078e0204 */
[----:B------:R-:W-:Y:S06]  /*0530*/  BRA.U UP0, `(.L_x_1) ;  /* 0xfffffffd003c7547 */ /* 0x000fec000b83ffff */
.L_x_0:
[----:B------:R-:W-:-:S04]  /*0540*/  ULOP3.LUT UR6, UR20, 0x7, URZ, 0xc0, !UPT ;  /* 0x0000000714067892 */ /* 0x000fc8000f8ec0ff */
[----:B------:R-:W-:-:S09]  /*0550*/  UISETP.NE.AND UP0, UPT, UR6, URZ, UPT ;  /* 0x000000ff0600728c */ /* 0x000fd2000bf05270 */
[----:B------:R-:W-:Y:S05]  /*0560*/  BRA.U !UP0, `(.L_x_2) ;  /* 0x0000000508387547 */ /* 0x000fea000b800000 */
[----:B------:R-:W-:Y:S02]  /*0570*/  UISETP.GE.U32.AND UP0, UPT, UR6, 0x4, UPT ;  /* 0x000000040600788c */ /* 0x000fe4000bf06070 */
[----:B------:R-:W-:-:S04]  /*0580*/  ULOP3.LUT UR5, UR20, 0x3, URZ, 0xc0, !UPT ;  /* 0x0000000314057892 */ /* 0x000fc8000f8ec0ff */
[----:B------:R-:W-:-:S03]  /*0590*/  UISETP.NE.AND UP1, UPT, UR5, URZ, UPT ;  /* 0x000000ff0500728c */ /* 0x000fc6000bf25270 */
[----:B------:R-:W-:Y:S08]  /*05a0*/  BRA.U !UP0, `(.L_x_3) ;  /* 0x00000001087c7547 */ /* 0x000ff0000b800000 */
[----:B------:R-:W1:Y:S01]  /*05b0*/  LDC.64 R6, c[0x0][0x388] ;  /* 0x0000e200ff067b82 */ /* 0x000e620000000a00 */
[----:B------:R-:W2:Y:S01]  /*05c0*/  LDCU.64 UR6, c[0x0][0x380] ;  /* 0x00007000ff0677ac */ /* 0x000ea20008000a00 */
[----:B------:R-:W-:Y:S01]  /*05d0*/  IMAD.U32 R9, RZ, RZ, UR4 ;  /* 0x00000004ff097e24 */ /* 0x000fe2000f8e00ff */
[C---:B------:R-:W-:Y:S02]  /*05e0*/  IADD3 R3, PT, PT, R13.reuse, UR4, RZ ;  /* 0x000000040d037c10 */ /* 0x040fe4000fffe0ff */
[----:B------:R-:W-:Y:S01]  /*05f0*/  IADD3 R10, P0, PT, R13, UR4, RZ ;  /* 0x000000040d0a7c10 */ /* 0x000fe2000ff1e0ff */
[----:B------:R-:W-:Y:S01]  /*0600*/  IMAD R9, R9, UR20, R0 ;  /* 0x0000001409097c24 */ /* 0x000fe2000f8e0200 */
[----:B------:R-:W-:Y:S01]  /*0610*/  MOV R11, UR20 ;  /* 0x00000014000b7c02 */ /* 0x000fe20008000f00 */
[----:B------:R-:W3:Y:S01]  /*0620*/  LDC.64 R4, c[0x0][0x380] ;  /* 0x0000e000ff047b82 */ /* 0x000ee20000000a00 */
[----:B------:R-:W-:Y:S01]  /*0630*/  MOV R15, UR20 ;  /* 0x00000014000f7c02 */ /* 0x000fe20008000f00 */
[----:B-1----:R-:W-:Y:S01]  /*0640*/  IMAD.WIDE R6, R9, 0x4, R6 ;  /* 0x0000000409067825 */ /* 0x002fe200078e0206 */
[----:B------:R-:W-:-:S05]  /*0650*/  MOV R9, UR20 ;  /* 0x0000001400097c02 */ /* 0x000fca0008000f00 */
[----:B------:R-:W-:Y:S02]  /*0660*/  IMAD.WIDE R8, R9, 0x4, R6 ;  /* 0x0000000409087825 */ /* 0x000fe400078e0206 */
[----:B0-----:R-:W4:Y:S02]  /*0670*/  LDG.E R6, desc[UR18][R6.64] ;  /* 0x0000001206067981 */ /* 0x001f24000c1e1900 */
[----:B---3--:R-:W-:Y:S01]  /*0680*/  IMAD.WIDE.U32 R4, R3, 0x4, R4 ;  /* 0x0000000403047825 */ /* 0x008fe200078e0004 */
[----:B------:R-:W-:Y:S01]  /*0690*/  IADD3.X R3, PT, PT, RZ, RZ, RZ, P0, !PT ;  /* 0x000000ffff037210 */ /* 0x000fe200007fe4ff */
[----:B------:R-:W3:Y:S01]  /*06a0*/  LDG.E R17, desc[UR18][R8.64] ;  /* 0x0000001208117981 */ /* 0x000ee2000c1e1900 */
[----:B--2---:R-:W-:-:S03]  /*06b0*/  LEA R2, P0, R10, UR6, 0x2 ;  /* 0x000000060a027c11 */ /* 0x004fc6000f8010ff */
[----:B------:R-:W4:Y:S01]  /*06c0*/  LDG.E R5, desc[UR18][R4.64] ;  /* 0x0000001204057981 */ /* 0x000f22000c1e1900 */
[----:B------:R-:W-:Y:S01]  /*06d0*/  LEA.HI.X R3, R10, UR7, R3, 0x2, P0 ;  /* 0x000000070a037c11 */ /* 0x000fe200080f1403 */
[----:B------:R-:W-:-:S04]  /*06e0*/  IMAD.WIDE R10, R11, 0x4, R8 ;  /* 0x000000040b0a7825 */ /* 0x000fc800078e0208 */
[----:B------:R-:W3:Y:S01]  /*06f0*/  LDG.E R16, desc[UR18][R2.64+0x4] ;  /* 0x0000041202107981 */ /* 0x000ee2000c1e1900 */
[----:B------:R-:W-:-:S03]  /*0700*/  IMAD.WIDE R14, R15, 0x4, R10 ;  /* 0x000000040f0e7825 */ /* 0x000fc600078e020a */
[----:B------:R-:W2:Y:S04]  /*0710*/  LDG.E R19, desc[UR18][R10.64] ;  /* 0x000000120a137981 */ /* 0x000ea8000c1e1900 */
[----:B------:R-:W2:Y:S04]  /*0720*/  LDG.E R18, desc[UR18][R2.64+0x8] ;  /* 0x0000081202127981 */ /* 0x000ea8000c1e1900 */
[----:B------:R-:W5:Y:S04]  /*0730*/  LDG.E R20, desc[UR18][R2.64+0xc] ;  /* 0x00000c1202147981 */ /* 0x000f68000c1e1900 */
[----:B------:R-:W5:Y:S01]  /*0740*/  LDG.E R14, desc[UR18][R14.64] ;  /* 0x000000120e0e7981 */ /* 0x000f62000c1e1900 */
[----:B------:R-:W-:Y:S01]  /*0750*/  UIADD3 UR4, UPT, UPT, UR4, 0x4, URZ ;  /* 0x0000000404047890 */ /* 0x000fe2000fffe0ff */
[----:B----4-:R-:W-:-:S04]  /*0760*/  IMAD R5, R5, R6, R12 ;  /* 0x0000000605057224 */ /* 0x010fc800078e020c */
[----:B---3--:R-:W-:-:S04]  /*0770*/  IMAD R5, R16, R17, R5 ;  /* 0x0000001110057224 */ /* 0x008fc800078e0205 */
[----:B--2---:R-:W-:-:S04]  /*0780*/  IMAD R5, R18, R19, R5 ;  /* 0x0000001312057224 */ /* 0x004fc800078e0205 */
[----:B-----5:R-:W-:-:S07]  /*0790*/  IMAD R12, R20, R14, R5 ;  /* 0x0000000e140c7224 */ /* 0x020fce00078e0205 */
.L_x_3:
[----:B------:R-:W-:Y:S05]  /*07a0*/  BRA.U !UP1, `(.L_x_2) ;  /* 0x0000000109a87547 */ /* 0x000fea000b800000 */
[----:B------:R-:W-:Y:S01]  /*07b0*/  UISETP.NE.AND UP0, UPT, UR5, 0x1, UPT ;  /* 0x000000010500788c */ /* 0x000fe2000bf05270 */
[----:B------:R-:W-:Y:S01]  /*07c0*/  MOV R7, UR4 ;  /* 0x0000000400077c02 */ /* 0x000fe20008000f00 */
[----:B------:R-:W-:Y:S02]  /*07d0*/  ULOP3.LUT UR5, UR20, 0x1, URZ, 0xc0, !UPT ;  /* 0x0000000114057892 */ /* 0x000fe4000f8ec0ff */
[----:B------:R-:W-:Y:S02]  /*07e0*/  MOV R15, UR20 ;  /* 0x00000014000f7c02 */ /* 0x000fe40008000f00 */
[----:B------:R-:W-:Y:S01]  /*07f0*/  UISETP.NE.U32.AND UP1, UPT, UR5, 0x1, UPT ;  /* 0x000000010500788c */ /* 0x000fe2000bf25070 */
[----:B------:R-:W-:-:S04]  /*0800*/  PLOP3.LUT P1, PT, PT, PT, UP0, 0x80, 0x8 ;  /* 0x000000000008781c */ /* 0x000fc80003f2f008 */
[----:B------:R-:W1:Y:S01]  /*0810*/  @UP0 LDCU.128 UR8, c[0x0][0x380] ;  /* 0x00007000ff0807ac */ /* 0x000e620008000c00 */
[----:B------:R-:W-:Y:S01]  /*0820*/  PLOP3.LUT P0, PT, PT, PT, UP1, 0x80, 0x8 ;  /* 0x000000000008781c */ /* 0x000fe20003f0f018 */
[----:B------:R-:W2:Y:S04]  /*0830*/  @UP0 LDCU.64 UR6, c[0x0][0x380] ;  /* 0x00007000ff0607ac */ /* 0x000ea80008000a00 */
[----:B------:R-:W3:Y:S03]  /*0840*/  @!UP1 LDCU.128 UR12, c[0x0][0x380] ;  /* 0x00007000ff0c97ac */ /* 0x000ee60008000c00 */
[C---:B------:R-:W-:Y:S02]  /*0850*/  @P1 IADD3 R3, PT, PT, R13.reuse, UR4, RZ ;  /* 0x000000040d031c10 */ /* 0x040fe4000fffe0ff */
[----:B------:R-:W-:Y:S01]  /*0860*/  @P1 IADD3 R6, P2, PT, R13, UR4, RZ ;  /* 0x000000040d061c10 */ /* 0x000fe2000ff5e0ff */
[----:B------:R-:W-:Y:S01]  /*0870*/  @UP0 UIADD3 UR4, UPT, UPT, UR4, 0x2, URZ ;  /* 0x0000000204040890 */ /* 0x000fe2000fffe0ff */
[----:B-1----:R-:W-:Y:S01]  /*0880*/  MOV R11, UR9 ;  /* 0x00000009000b7c02 */ /* 0x002fe20008000f00 */
[----:B------:R-:W-:Y:S01]  /*0890*/  IMAD.U32 R10, RZ, RZ, UR8 ;  /* 0x00000008ff0a7e24 */ /* 0x000fe2000f8e00ff */
[----:B------:R-:W-:-:S02]  /*08a0*/  MOV R4, UR10 ;  /* 0x0000000a00047c02 */ /* 0x000fc40008000f00 */
[----:B------:R-:W-:Y:S01]  /*08b0*/  MOV R5, UR11 ;  /* 0x0000000b00057c02 */ /* 0x000fe20008000f00 */
[----:B------:R-:W-:-:S04]  /*08c0*/  @P1 IMAD.WIDE.U32 R10, R3, 0x4, R10 ;  /* 0x00000004030a1825 */ /* 0x000fc800078e000a */
[----:B------:R-:W-:Y:S01]  /*08d0*/  @P1 IMAD R3, R7, UR20, R0 ;  /* 0x0000001407031c24 */ /* 0x000fe2000f8e0200 */
[----:B------:R-:W-:Y:S01]  /*08e0*/  @P1 IADD3.X R7, PT, PT, RZ, RZ, RZ, P2, !PT ;  /* 0x000000ffff071210 */ /* 0x000fe200017fe4ff */
[----:B------:R-:W-:Y:S01]  /*08f0*/  IMAD.U32 R19, RZ, RZ, UR4 ;  /* 0x00000004ff137e24 */ /* 0x000fe2000f8e00ff */
[C---:B--2---:R-:W-:Y:S01]  /*0900*/  @P1 LEA R2, P2, R6.reuse, UR6, 0x2 ;  /* 0x0000000606021c11 */ /* 0x044fe2000f8410ff */
[----:B------:R-:W-:Y:S01]  /*0910*/  @P1 IMAD.WIDE R4, R3, 0x4, R4 ;  /* 0x0000000403041825 */ /* 0x000fe200078e0204 */
[----:B------:R-:W-:Y:S01]  /*0920*/  @!P0 IADD3 R17, PT, PT, R13, UR4, RZ ;  /* 0x000000040d118c10 */ /* 0x000fe2000fffe0ff */
[----:B0-----:R-:W2:Y:S01]  /*0930*/  @P1 LDG.E R11, desc[UR18][R10.64] ;  /* 0x000000120a0b1981 */ /* 0x001ea2000c1e1900 */
[----:B------:R-:W-:Y:S01]  /*0940*/  @P1 LEA.HI.X R3, R6, UR7, R7, 0x2, P2 ;  /* 0x0000000706031c11 */ /* 0x000fe200090f1407 */
[----:B------:R-:W-:Y:S01]  /*0950*/  @!P0 IMAD R19, R19, UR20, R0 ;  /* 0x0000001413138c24 */ /* 0x000fe2000f8e0200 */
[----:B---3--:R-:W-:Y:S01]  /*0960*/  MOV R6, UR12 ;  /* 0x0000000c00067c02 */ /* 0x008fe20008000f00 */
[----:B------:R-:W-:Y:S01]  /*0970*/  @P1 IMAD.WIDE R14, R15, 0x4, R4 ;  /* 0x000000040f0e1825 */ /* 0x000fe200078e0204 */
[----:B------:R-:W-:Y:S01]  /*0980*/  MOV R7, UR13 ;  /* 0x0000000d00077c02 */ /* 0x000fe20008000f00 */
[----:B------:R-:W2:Y:S01]  /*0990*/  @P1 LDG.E R4, desc[UR18][R4.64] ;  /* 0x0000001204041981 */ /* 0x000ea2000c1e1900 */
[----:B------:R-:W-:-:S02]  /*09a0*/  MOV R8, UR14 ;  /* 0x0000000e00087c02 */ /* 0x000fc40008000f00 */
[----:B------:R-:W-:Y:S01]  /*09b0*/  MOV R9, UR15 ;  /* 0x0000000f00097c02 */ /* 0x000fe20008000f00 */
[----:B------:R-:W-:Y:S01]  /*09c0*/  @!P0 IMAD.WIDE.U32 R6, R17, 0x4, R6 ;  /* 0x0000000411068825 */ /* 0x000fe200078e0006 */
[----:B------:R-:W3:Y:S03]  /*09d0*/  @P1 LDG.E R14, desc[UR18][R14.64] ;  /* 0x000000120e0e1981 */ /* 0x000ee6000c1e1900 */
[----:B------:R-:W-:Y:S01]  /*09e0*/  @!P0 IMAD.WIDE R8, R19, 0x4, R8 ;  /* 0x0000000413088825 */ /* 0x000fe200078e0208 */
[----:B------:R-:W3:Y:S04]  /*09f0*/  @P1 LDG.E R2, desc[UR18][R2.64+0x4] ;  /* 0x0000041202021981 */ /* 0x000ee8000c1e1900 */
[----:B------:R-:W4:Y:S04]  /*0a00*/  @!P0 LDG.E R7, desc[UR18][R6.64] ;  /* 0x0000001206078981 */ /* 0x000f28000c1e1900 */
[----:B------:R-:W4:Y:S01]  /*0a10*/  @!P0 LDG.E R8, desc[UR18][R8.64] ;  /* 0x0000001208088981 */ /* 0x000f22000c1e1900 */
[----:B--2---:R-:W-:-:S04]  /*0a20*/  @P1 IMAD R11, R11, R4, R12 ;  /* 0x000000040b0b1224 */ /* 0x004fc800078e020c */
[----:B---3--:R-:W-:-:S04]  /*0a30*/  @P1 IMAD R12, R2, R14, R11 ;  /* 0x0000000e020c1224 */ /* 0x008fc800078e020b */
[----:B----4-:R-:W-:-:S07]  /*0a40*/  @!P0 IMAD R12, R7, R8, R12 ;  /* 0x00000008070c8224 */ /* 0x010fce00078e020c */
.L_x_2:
[----:B------:R-:W1:Y:S01]  /*0a50*/  LDC.64 R2, c[0x0][0x390] ;  /* 0x0000e400ff027b82 */ /* 0x000e620000000a00 */
[----:B------:R-:W-:-:S05]  /*0a60*/  IADD3 R13, PT, PT, R0, R13, RZ ;  /* 0x0000000d000d7210 */ /* 0x000fca0007ffe0ff */
[----:B-1----:R-:W-:-:S05]  /*0a70*/  IMAD.WIDE R2, R13, 0x4, R2 ;  /* 0x000000040d027825 */ /* 0x002fca00078e0202 */
[----:B0-----:R-:W-:Y:S01]  /*0a80*/  STG.E desc[UR18][R2.64], R12 ;  /* 0x0000000c02007986 */ /* 0x001fe2000c101912 */
[----:B------:R-:W-:Y:S05]  /*0a90*/  EXIT ;  /* 0x000000000000794d */ /* 0x000fea0003800000 */
.L_x_4:
[----:B------:R-:W-:-:S00]  /*0aa0*/  BRA `(.L_x_4) ;  /* 0xfffffffc00fc7947 */ /* 0x000fc0000383ffff */
[----:B------:R-:W-:-:S00]  /*0ab0*/  NOP ;  /* 0x0000000000007918 */ /* 0x000fc00000000000 */
        /* <DEDUP_REMOVED lines=12> */
.L_x_5:


//--------------------- .nv.shared.reserved.0     --------------------------
	.section	.nv.shared.reserved.0,"aw",@nobits
	.weak		__nv_reservedSMEM_offset_0_alias
	.size		__nv_reservedSMEM_offset_0_alias, 0, 64
	.other		__nv_reservedSMEM_offset_0_alias,@"STO_CUDA_RESERVED_SHARED STV_DEFAULT"
__nv_reservedSMEM_offset_0_alias:
	.zero		0
	.zero		64


//--------------------- .nv.constant0._Z17maxtrix_mutil_gpuPiS_S_i --------------------------
	.section	.nv.constant0._Z17maxtrix_mutil_gpuPiS_S_i,"a",@progbits
	.sectionflags	@""
	.align	4
.nv.constant0._Z17maxtrix_mutil_gpuPiS_S_i:
	.zero		924


//--------------------- SYMBOLS --------------------------

	.type		.nv.reservedSmem.offset0,@object
	.size		.nv.reservedSmem.offset0,0x4
